	.headerflags	@"EF_CUDA_TEXMODE_UNIFIED EF_CUDA_64BIT_ADDRESS EF_CUDA_ACCELERATORS EF_CUDA_SM90 EF_CUDA_VIRTUAL_SM(EF_CUDA_SM90)"
	.elftype	@"ET_EXEC"


//--------------------- .nv.info                  --------------------------
	.section	.nv.info,"",@"SHT_CUDA_INFO"
	.align	4


	//----- nvinfo : EIATTR_REGCOUNT
	.align		4
        /*0000*/ 	.byte	0x04, 0x2f
        /*0002*/ 	.short	(.L_3 - .L_2)
	.align		4
.L_2:
        /*0004*/ 	.word	index@(triton_poi_fused__native_batch_norm_legit_no_training_3)
        /*0008*/ 	.word	0x00000011


	//----- nvinfo : EIATTR_MIN_STACK_SIZE
	.align		4
.L_3:
        /*000c*/ 	.byte	0x04, 0x12
        /*000e*/ 	.short	(.L_5 - .L_4)
	.align		4
.L_4:
        /*0010*/ 	.word	index@(triton_poi_fused__native_batch_norm_legit_no_training_3)
        /*0014*/ 	.word	0x00000000


	//----- nvinfo : EIATTR_FRAME_SIZE
	.align		4
.L_5:
        /*0018*/ 	.byte	0x04, 0x11
        /*001a*/ 	.short	(.L_7 - .L_6)
	.align		4
.L_6:
        /*001c*/ 	.word	index@(triton_poi_fused__native_batch_norm_legit_no_training_3)
        /*0020*/ 	.word	0x00000000


	//----- nvinfo : EIATTR_MIN_STACK_SIZE
	.align		4
.L_7:
        /*0024*/ 	.byte	0x04, 0x12
        /*0026*/ 	.short	(.L_9 - .L_8)
	.align		4
.L_8:
        /*0028*/ 	.word	index@(triton_poi_fused__native_batch_norm_legit_no_training_3)
        /*002c*/ 	.word	0x00000000
.L_9:


//--------------------- .nv.info.triton_poi_fused__native_batch_norm_legit_no_training_3 --------------------------
	.section	.nv.info.triton_poi_fused__native_batch_norm_legit_no_training_3,"",@"SHT_CUDA_INFO"
	.sectionflags	@""
	.align	4


	//----- nvinfo : EIATTR_CUDA_API_VERSION
	.align		4
        /*0000*/ 	.byte	0x04, 0x37
        /*0002*/ 	.short	(.L_11 - .L_10)
.L_10:
        /*0004*/ 	.word	0x0000007c


	//----- nvinfo : EIATTR_KPARAM_INFO
	.align		4
.L_11:
        /*0008*/ 	.byte	0x04, 0x17
        /*000a*/ 	.short	(.L_13 - .L_12)
.L_12:
        /*000c*/ 	.word	0x00000000
        /*0010*/ 	.short	0x0006
        /*0012*/ 	.short	0x0030
        /*0014*/ 	.byte	0x00, 0xf0, 0x11, 0x00


	//----- nvinfo : EIATTR_KPARAM_INFO
	.align		4
.L_13:
        /*0018*/ 	.byte	0x04, 0x17
        /*001a*/ 	.short	(.L_15 - .L_14)
.L_14:
        /*001c*/ 	.word	0x00000000
        /*0020*/ 	.short	0x0005
        /*0022*/ 	.short	0x0028
        /*0024*/ 	.byte	0x00, 0xf4, 0x21, 0x00


	//----- nvinfo : EIATTR_KPARAM_INFO
	.align		4
.L_15:
        /*0028*/ 	.byte	0x04, 0x17
        /*002a*/ 	.short	(.L_17 - .L_16)
.L_16:
        /*002c*/ 	.word	0x00000000
        /*0030*/ 	.short	0x0004
        /*0032*/ 	.short	0x0020
        /*0034*/ 	.byte	0x00, 0xf4, 0x21, 0x00


	//----- nvinfo : EIATTR_KPARAM_INFO
	.align		4
.L_17:
        /*0038*/ 	.byte	0x04, 0x17
        /*003a*/ 	.short	(.L_19 - .L_18)
.L_18:
        /*003c*/ 	.word	0x00000000
        /*0040*/ 	.short	0x0003
        /*0042*/ 	.short	0x0018
        /*0044*/ 	.byte	0x00, 0xf4, 0x21, 0x00


	//----- nvinfo : EIATTR_KPARAM_INFO
	.align		4
.L_19:
        /*0048*/ 	.byte	0x04, 0x17
        /*004a*/ 	.short	(.L_21 - .L_20)
.L_20:
        /*004c*/ 	.word	0x00000000
        /*0050*/ 	.short	0x0002
        /*0052*/ 	.short	0x0010
        /*0054*/ 	.byte	0x00, 0xf4, 0x21, 0x00


	//----- nvinfo : EIATTR_KPARAM_INFO
	.align		4
.L_21:
        /*0058*/ 	.byte	0x04, 0x17
        /*005a*/ 	.short	(.L_23 - .L_22)
.L_22:
        /*005c*/ 	.word	0x00000000
        /*0060*/ 	.short	0x0001
        /*0062*/ 	.short	0x0008
        /*0064*/ 	.byte	0x00, 0xf4, 0x21, 0x00


	//----- nvinfo : EIATTR_KPARAM_INFO
	.align		4
.L_23:
        /*0068*/ 	.byte	0x04, 0x17
        /*006a*/ 	.short	(.L_25 - .L_24)
.L_24:
        /*006c*/ 	.word	0x00000000
        /*0070*/ 	.short	0x0000
        /*0072*/ 	.short	0x0000
        /*0074*/ 	.byte	0x00, 0xf4, 0x21, 0x00


	//----- nvinfo : EIATTR_SPARSE_MMA_MASK
	.align		4
.L_25:
        /*0078*/ 	.byte	0x03, 0x50
        /*007a*/ 	.short	0x0000


	//----- nvinfo : EIATTR_MAXREG_COUNT
	.align		4
        /*007c*/ 	.byte	0x03, 0x1b
        /*007e*/ 	.short	0x00ff


	//----- nvinfo : EIATTR_EXIT_INSTR_OFFSETS
	.align		4
        /*0080*/ 	.byte	0x04, 0x1c
        /*0082*/ 	.short	(.L_27 - .L_26)


	//   ....[0]....
.L_26:
        /*0084*/ 	.word	0x00000320


	//----- nvinfo : EIATTR_REQNTID
	.align		4
.L_27:
        /*0088*/ 	.byte	0x04, 0x10
        /*008a*/ 	.short	(.L_29 - .L_28)
.L_28:
        /*008c*/ 	.word	0x00000080
        /*0090*/ 	.word	0x00000001
        /*0094*/ 	.word	0x00000001


	//----- nvinfo : EIATTR_CBANK_PARAM_SIZE
	.align		4
.L_29:
        /*0098*/ 	.byte	0x03, 0x19
        /*009a*/ 	.short	0x0034


	//----- nvinfo : EIATTR_PARAM_CBANK
	.align		4
        /*009c*/ 	.byte	0x04, 0x0a
        /*009e*/ 	.short	(.L_31 - .L_30)
	.align		4
.L_30:
        /*00a0*/ 	.word	index@(.nv.constant0.triton_poi_fused__native_batch_norm_legit_no_training_3)
        /*00a4*/ 	.short	0x0210
        /*00a6*/ 	.short	0x0034


	//----- nvinfo : EIATTR_SW_WAR
	.align		4
.L_31:
        /*00a8*/ 	.byte	0x04, 0x36
        /*00aa*/ 	.short	(.L_33 - .L_32)
.L_32:
        /*00ac*/ 	.word	0x00000008
.L_33:


//--------------------- .nv.callgraph             --------------------------
	.section	.nv.callgraph,"",@"SHT_CUDA_CALLGRAPH"
	.align	4
	.sectionentsize	8
	.align		4
        /*0000*/ 	.word	0x00000000
	.align		4
        /*0004*/ 	.word	0xffffffff
	.align		4
        /*0008*/ 	.word	0x00000000
	.align		4
        /*000c*/ 	.word	0xfffffffe
	.align		4
        /*0010*/ 	.word	0x00000000
	.align		4
        /*0014*/ 	.word	0xfffffffd
	.align		4
        /*0018*/ 	.word	0x00000000
	.align		4
        /*001c*/ 	.word	0xfffffffc


//--------------------- .nv.constant4             --------------------------
	.section	.nv.constant4,"a",@progbits
	.align	8
	.align		8
.nv.constant4:
        /*0000*/ 	.dword	_$_str
	.align		8
        /*0008*/ 	.dword	_$_str_$_2


//--------------------- .text.triton_poi_fused__native_batch_norm_legit_no_training_3 --------------------------
	.section	.text.triton_poi_fused__native_batch_norm_legit_no_training_3,"ax",@progbits
	.align	128
        .global         triton_poi_fused__native_batch_norm_legit_no_training_3
        .type           triton_poi_fused__native_batch_norm_legit_no_training_3,@function
        .size           triton_poi_fused__native_batch_norm_legit_no_training_3,(.L_x_1 - triton_poi_fused__native_batch_norm_legit_no_training_3)
        .other          triton_poi_fused__native_batch_norm_legit_no_training_3,@"STO_CUDA_ENTRY STV_DEFAULT"
triton_poi_fused__native_batch_norm_legit_no_training_3:
.text.triton_poi_fused__native_batch_norm_legit_no_training_3:
[----:B------:R-:W-:Y:S01]  /*0000*/  LDC R1, c[0x0][0x28] ;  /* 0x00000a00ff017b82 */ /* 0x000fe20000000800 */
[----:B------:R-:W1:Y:S07]  /*0010*/  S2R R0, SR_TID.X ;  /* 0x0000000000007919 */ /* 0x000e6e0000002100 */
[----:B------:R-:W2:Y:S01]  /*0020*/  LDC.64 R6, c[0x0][0x220] ;  /* 0x00008800ff067b82 */ /* 0x000ea20000000a00 */
[----:B------:R-:W-:Y:S01]  /*0030*/  ULDC.64 UR4, c[0x0][0x208] ;  /* 0x0000820000047ab9 */ /* 0x000fe20000000a00 */
[----:B------:R-:W3:Y:S06]  /*0040*/  S2R R5, SR_CTAID.X ;  /* 0x0000000000057919 */ /* 0x000eec0000002500 */
[----:B------:R-:W4:Y:S08]  /*0050*/  LDC.64 R8, c[0x0][0x228] ;  /* 0x00008a00ff087b82 */ /* 0x000f300000000a00 */
[----:B------:R-:W5:Y:S01]  /*0060*/  LDC.64 R10, c[0x0][0x230] ;  /* 0x00008c00ff0a7b82 */ /* 0x000f620000000a00 */
[----:B-1----:R-:W-:-:S02]  /*0070*/  SHF.L.U32 R0, R0, 0x1, RZ ;  /* 0x0000000100007819 */ /* 0x002fc400000006ff */
[----:B---3--:R-:W-:Y:S02]  /*0080*/  SHF.R.S32.HI R3, RZ, 0x17, R5 ;  /* 0x00000017ff037819 */ /* 0x008fe40000011405 */
[----:B------:R-:W-:Y:S02]  /*0090*/  LOP3.LUT R0, R0, 0xfe, RZ, 0xc0, !PT ;  /* 0x000000fe00007812 */ /* 0x000fe400078ec0ff */
[----:B------:R-:W-:Y:S02]  /*00a0*/  SGXT R3, R3, 0x1 ;  /* 0x000000010303781a */ /* 0x000fe40000000200 */
[----:B------:R-:W-:Y:S02]  /*00b0*/  LEA R0, R5, R0, 0x8 ;  /* 0x0000000005007211 */ /* 0x000fe400078e40ff */
[----:B------:R-:W1:Y:S02]  /*00c0*/  LDC.64 R4, c[0x0][0x218] ;  /* 0x00008600ff047b82 */ /* 0x000e640000000a00 */
[----:B------:R-:W-:-:S04]  /*00d0*/  LEA.HI R3, R3, R0, RZ, 0x4 ;  /* 0x0000000003037211 */ /* 0x000fc800078f20ff */
[--C-:B------:R-:W-:Y:S02]  /*00e0*/  SHF.R.S32.HI R2, RZ, 0x4, R3.reuse ;  /* 0x00000004ff027819 */ /* 0x100fe40000011403 */
[----:B------:R-:W-:-:S04]  /*00f0*/  SHF.R.S32.HI R3, RZ, 0x1f, R3 ;  /* 0x0000001fff037819 */ /* 0x000fc80000011403 */
[----:B------:R-:W-:-:S04]  /*0100*/  LEA.HI R3, R3, R2, RZ, 0x6 ;  /* 0x0000000203037211 */ /* 0x000fc800078f30ff */
[----:B------:R-:W-:-:S04]  /*0110*/  LOP3.LUT R3, R3, 0xffffffc0, RZ, 0xc0, !PT ;  /* 0xffffffc003037812 */ /* 0x000fc800078ec0ff */
[----:B------:R-:W-:Y:S02]  /*0120*/  IADD3 R13, R2, -R3, RZ ;  /* 0x80000003020d7210 */ /* 0x000fe40007ffe0ff */
[----:B------:R-:W3:Y:S03]  /*0130*/  LDC.64 R2, c[0x0][0x210] ;  /* 0x00008400ff027b82 */ /* 0x000ee60000000a00 */
[----:B--2---:R-:W-:-:S06]  /*0140*/  IMAD.WIDE R6, R13, 0x4, R6 ;  /* 0x000000040d067825 */ /* 0x004fcc00078e0206 */
[----:B------:R-:W2:Y:S01]  /*0150*/  LDG.E.EL R6, desc[UR4][R6.64] ;  /* 0x0000000406067981 */ /* 0x000ea2000c2e1900 */
[----:B-1----:R-:W-:-:S05]  /*0160*/  IMAD.WIDE R4, R13, 0x4, R4 ;  /* 0x000000040d047825 */ /* 0x002fca00078e0204 */
[----:B------:R1:W2:Y:S01]  /*0170*/  LDG.E.EL R12, desc[UR4][R4.64] ;  /* 0x00000004040c7981 */ /* 0x0002a2000c2e1900 */
[----:B---3--:R-:W-:Y:S01]  /*0180*/  IMAD.WIDE R2, R0, 0x4, R2 ;  /* 0x0000000400027825 */ /* 0x008fe200078e0202 */
[----:B------:R-:W-:Y:S01]  /*0190*/  HFMA2.MMA R14, -RZ, RZ, 1.625, 0 ;  /* 0x3e800000ff0e7435 */ /* 0x000fe200000001ff */
[----:B-1----:R-:W1:Y:S04]  /*01a0*/  LDC.64 R4, c[0x0][0x238] ;  /* 0x00008e00ff047b82 */ /* 0x002e680000000a00 */
[----:B------:R-:W3:Y:S01]  /*01b0*/  LDG.E.64 R2, desc[UR4][R2.64] ;  /* 0x0000000402027981 */ /* 0x000ee2000c1e1b00 */
[----:B----4-:R-:W-:-:S04]  /*01c0*/  IMAD.WIDE R8, R13, 0x4, R8 ;  /* 0x000000040d087825 */ /* 0x010fc800078e0208 */
[----:B-----5:R-:W-:Y:S02]  /*01d0*/  IMAD.WIDE R10, R13, 0x4, R10 ;  /* 0x000000040d0a7825 */ /* 0x020fe400078e020a */
[----:B------:R-:W4:Y:S04]  /*01e0*/  LDG.E.EL R8, desc[UR4][R8.64] ;  /* 0x0000000408087981 */ /* 0x000f28000c2e1900 */
[----:B------:R-:W4:Y:S01]  /*01f0*/  LDG.E.EL R11, desc[UR4][R10.64] ;  /* 0x000000040a0b7981 */ /* 0x000f22000c2e1900 */
[----:B-1----:R-:W-:-:S04]  /*0200*/  IMAD.WIDE R4, R0, 0x4, R4 ;  /* 0x0000000400047825 */ /* 0x002fc800078e0204 */
[----:B--2---:R-:W-:-:S04]  /*0210*/  FADD R6, R6, 9.9999997473787516356e-06 ;  /* 0x3727c5ac06067421 */ /* 0x004fc80000000000 */
[----:B------:R-:W1:Y:S02]  /*0220*/  MUFU.SQRT R7, R6 ;  /* 0x0000000600077308 */ /* 0x000e640000002000 */
[C---:B-1----:R-:W-:Y:S02]  /*0230*/  FSETP.GT.AND P0, PT, R7.reuse, 8.50705917302346158658e+37, PT ;  /* 0x7e8000000700780b */ /* 0x042fe40003f04000 */
[----:B------:R-:W-:-:S11]  /*0240*/  FSETP.GEU.AND P1, PT, R7, 1.175494350822287508e-38, PT ;  /* 0x008000000700780b */ /* 0x000fd60003f2e000 */
[----:B------:R-:W-:-:S04]  /*0250*/  @P0 FMUL R7, R7, 0.25 ;  /* 0x3e80000007070820 */ /* 0x000fc80000400000 */
[----:B------:R-:W-:-:S06]  /*0260*/  @!P1 FMUL R7, R7, 16777216 ;  /* 0x4b80000007079820 */ /* 0x000fcc0000400000 */
[----:B------:R-:W1:Y:S01]  /*0270*/  MUFU.RCP R7, R7 ;  /* 0x0000000700077308 */ /* 0x000e620000001000 */
[----:B------:R-:W-:Y:S01]  /*0280*/  FSEL R14, R14, 1, P0 ;  /* 0x3f8000000e0e7808 */ /* 0x000fe20000000000 */
[----:B---3--:R-:W-:-:S04]  /*0290*/  FADD R2, R2, -R12 ;  /* 0x8000000c02027221 */ /* 0x008fc80000000000 */
[----:B------:R-:W-:Y:S01]  /*02a0*/  @!P1 FMUL R14, R14, 16777216 ;  /* 0x4b8000000e0e9820 */ /* 0x000fe20000400000 */
[----:B------:R-:W-:-:S03]  /*02b0*/  FADD R3, R3, -R12 ;  /* 0x8000000c03037221 */ /* 0x000fc60000000000 */
[----:B-1----:R-:W-:-:S04]  /*02c0*/  FMUL R14, R7, R14 ;  /* 0x0000000e070e7220 */ /* 0x002fc80000400000 */
[-C--:B------:R-:W-:Y:S01]  /*02d0*/  FMUL R2, R2, R14.reuse ;  /* 0x0000000e02027220 */ /* 0x080fe20000400000 */
[----:B------:R-:W-:-:S03]  /*02e0*/  FMUL R14, R3, R14 ;  /* 0x0000000e030e7220 */ /* 0x000fc60000400000 */
[C-C-:B----4-:R-:W-:Y:S01]  /*02f0*/  FFMA R2, R8.reuse, R2, R11.reuse ;  /* 0x0000000208027223 */ /* 0x150fe2000000000b */
[----:B------:R-:W-:-:S05]  /*0300*/  FFMA R3, R8, R14, R11 ;  /* 0x0000000e08037223 */ /* 0x000fca000000000b */
[----:B------:R-:W-:Y:S01]  /*0310*/  STG.E.64 desc[UR4][R4.64], R2 ;  /* 0x0000000204007986 */ /* 0x000fe2000c101b04 */
[----:B------:R-:W-:Y:S05]  /*0320*/  EXIT ;  /* 0x000000000000794d */ /* 0x000fea0003800000 */
.L_x_0:
[----:B------:R-:W-:-:S00]  /*0330*/  BRA `(.L_x_0) ;  /* 0xfffffffc00fc7947 */ /* 0x000fc0000383ffff */
[----:B------:R-:W-:-:S00]  /*0340*/  NOP ;  /* 0x0000000000007918 */ /* 0x000fc00000000000 */
        /* <DEDUP_REMOVED lines=11> */
.L_x_1:


//--------------------- .nv.global.init           --------------------------
	.section	.nv.global.init,"aw",@progbits
.nv.global.init:
	.type		_$_str,@object
	.size		_$_str,(_$_str_$_2 - _$_str)
_$_str:
        /*0000*/ 	.byte	0x5f, 0x5f, 0x43, 0x55, 0x44, 0x41, 0x5f, 0x46, 0x54, 0x5a, 0x00
	.type		_$_str_$_2,@object
	.size		_$_str_$_2,(.L_1 - _$_str_$_2)
_$_str_$_2:
        /*000b*/ 	.byte	0x5f, 0x5f, 0x43, 0x55, 0x44, 0x41, 0x5f, 0x50, 0x52, 0x45, 0x43, 0x5f, 0x53, 0x51, 0x52, 0x54
        /*001b*/ 	.byte	0x00
.L_1:


//--------------------- .nv.constant0.triton_poi_fused__native_batch_norm_legit_no_training_3 --------------------------
	.section	.nv.constant0.triton_poi_fused__native_batch_norm_legit_no_training_3,"a",@progbits
	.sectionflags	@""
	.align	4
.nv.constant0.triton_poi_fused__native_batch_norm_legit_no_training_3:
	.zero		580
